//
// Generated by NVIDIA NVVM Compiler
//
// Compiler Build ID: CL-36424714
// Cuda compilation tools, release 13.0, V13.0.88
// Based on NVVM 20.0.0
//

.version 9.0
.target sm_100
.address_size 64

	// .globl	_Z13hashPartitionPxPiS_S0_PyS0_S0_iiiiiS0_
// _ZZ13hashPartitionPxPiS_S0_PyS0_S0_iiiiiS0_E11sharedCount has been demoted
// _ZZ13hashPartitionPxPiS_S0_PyS0_S0_iiiiiS0_E16nextVertexshared has been demoted
.global .align 1 .b8 _ZN34_INTERNAL_e591e657_4_k_cu_72c64fe04cuda3std3__436_GLOBAL__N__e591e657_4_k_cu_72c64fe06ignoreE[1];
.global .align 1 .b8 _ZN34_INTERNAL_e591e657_4_k_cu_72c64fe04cuda3std3__45__cpo5beginE[1];
.global .align 1 .b8 _ZN34_INTERNAL_e591e657_4_k_cu_72c64fe04cuda3std3__45__cpo3endE[1];
.global .align 1 .b8 _ZN34_INTERNAL_e591e657_4_k_cu_72c64fe04cuda3std3__45__cpo6cbeginE[1];
.global .align 1 .b8 _ZN34_INTERNAL_e591e657_4_k_cu_72c64fe04cuda3std3__45__cpo4cendE[1];
.global .align 1 .b8 _ZN34_INTERNAL_e591e657_4_k_cu_72c64fe04cuda3std3__419piecewise_constructE[1];
.global .align 1 .b8 _ZN34_INTERNAL_e591e657_4_k_cu_72c64fe04cuda3std3__48in_placeE[1];
.global .align 1 .b8 _ZN34_INTERNAL_e591e657_4_k_cu_72c64fe04cuda3std6ranges3__45__cpo4swapE[1];
.global .align 1 .b8 _ZN34_INTERNAL_e591e657_4_k_cu_72c64fe04cuda3std6ranges3__45__cpo9iter_moveE[1];
.global .align 1 .b8 _ZN34_INTERNAL_e591e657_4_k_cu_72c64fe04cuda3std6ranges3__45__cpo7advanceE[1];

.visible .entry _Z13hashPartitionPxPiS_S0_PyS0_S0_iiiiiS0_(
	.param .u64 .ptr .align 1 _Z13hashPartitionPxPiS_S0_PyS0_S0_iiiiiS0__param_0,
	.param .u64 .ptr .align 1 _Z13hashPartitionPxPiS_S0_PyS0_S0_iiiiiS0__param_1,
	.param .u64 .ptr .align 1 _Z13hashPartitionPxPiS_S0_PyS0_S0_iiiiiS0__param_2,
	.param .u64 .ptr .align 1 _Z13hashPartitionPxPiS_S0_PyS0_S0_iiiiiS0__param_3,
	.param .u64 .ptr .align 1 _Z13hashPartitionPxPiS_S0_PyS0_S0_iiiiiS0__param_4,
	.param .u64 .ptr .align 1 _Z13hashPartitionPxPiS_S0_PyS0_S0_iiiiiS0__param_5,
	.param .u64 .ptr .align 1 _Z13hashPartitionPxPiS_S0_PyS0_S0_iiiiiS0__param_6,
	.param .u32 _Z13hashPartitionPxPiS_S0_PyS0_S0_iiiiiS0__param_7,
	.param .u32 _Z13hashPartitionPxPiS_S0_PyS0_S0_iiiiiS0__param_8,
	.param .u32 _Z13hashPartitionPxPiS_S0_PyS0_S0_iiiiiS0__param_9,
	.param .u32 _Z13hashPartitionPxPiS_S0_PyS0_S0_iiiiiS0__param_10,
	.param .u32 _Z13hashPartitionPxPiS_S0_PyS0_S0_iiiiiS0__param_11,
	.param .u64 .ptr .align 1 _Z13hashPartitionPxPiS_S0_PyS0_S0_iiiiiS0__param_12
)
{
	.reg .pred 	%p<21>;
	.reg .b32 	%r<64>;
	.reg .b64 	%rd<92>;
	// demoted variable
	.shared .align 8 .u64 _ZZ13hashPartitionPxPiS_S0_PyS0_S0_iiiiiS0_E11sharedCount;
	// demoted variable
	.shared .align 4 .u32 _ZZ13hashPartitionPxPiS_S0_PyS0_S0_iiiiiS0_E16nextVertexshared;
	ld.param.u64 	%rd34, [_Z13hashPartitionPxPiS_S0_PyS0_S0_iiiiiS0__param_0];
	ld.param.u64 	%rd37, [_Z13hashPartitionPxPiS_S0_PyS0_S0_iiiiiS0__param_1];
	ld.param.u64 	%rd38, [_Z13hashPartitionPxPiS_S0_PyS0_S0_iiiiiS0__param_2];
	ld.param.u64 	%rd39, [_Z13hashPartitionPxPiS_S0_PyS0_S0_iiiiiS0__param_3];
	ld.param.u64 	%rd40, [_Z13hashPartitionPxPiS_S0_PyS0_S0_iiiiiS0__param_6];
	ld.param.u32 	%r35, [_Z13hashPartitionPxPiS_S0_PyS0_S0_iiiiiS0__param_7];
	ld.param.u32 	%r36, [_Z13hashPartitionPxPiS_S0_PyS0_S0_iiiiiS0__param_8];
	ld.param.u32 	%r37, [_Z13hashPartitionPxPiS_S0_PyS0_S0_iiiiiS0__param_9];
	ld.param.u32 	%r38, [_Z13hashPartitionPxPiS_S0_PyS0_S0_iiiiiS0__param_10];
	ld.param.u32 	%r39, [_Z13hashPartitionPxPiS_S0_PyS0_S0_iiiiiS0__param_11];
	cvta.to.global.u64 	%rd1, %rd40;
	cvta.to.global.u64 	%rd2, %rd39;
	cvta.to.global.u64 	%rd3, %rd38;
	cvta.to.global.u64 	%rd4, %rd37;
	mov.u32 	%r1, %tid.x;
	setp.ne.s32 	%p1, %r1, 0;
	@%p1 bra 	$L__BB0_2;
	mov.b64 	%rd41, 0;
	st.shared.u64 	[_ZZ13hashPartitionPxPiS_S0_PyS0_S0_iiiiiS0_E11sharedCount], %rd41;
$L__BB0_2:
	mov.u32 	%r2, %ctaid.x;
	mul.lo.s32 	%r3, %r37, %r2;
	add.s32 	%r4, %r3, %r1;
	add.s32 	%r5, %r3, %r37;
	setp.ge.u32 	%p2, %r4, %r5;
	@%p2 bra 	$L__BB0_5;
	mov.u32 	%r6, %ntid.x;
	mov.u32 	%r58, %r4;
$L__BB0_4:
	mul.wide.s32 	%rd42, %r58, 4;
	add.s64 	%rd43, %rd1, %rd42;
	mov.b32 	%r40, 0;
	st.global.u32 	[%rd43], %r40;
	add.s32 	%r58, %r58, %r6;
	setp.lt.u32 	%p3, %r58, %r5;
	@%p3 bra 	$L__BB0_4;
$L__BB0_5:
	bar.sync 	0;
	add.s32 	%r41, %r35, %r2;
	setp.ge.s32 	%p4, %r41, %r36;
	mov.b64 	%rd85, 0;
	@%p4 bra 	$L__BB0_30;
	and.b32  	%r9, %r1, 31;
	mov.u32 	%r10, %ntid.x;
	cvta.to.global.u64 	%rd5, %rd34;
	mov.b64 	%rd85, 0;
	shr.u32 	%r45, %r1, 5;
$L__BB0_7:
	setp.ne.s32 	%p5, %r1, 0;
	@%p5 bra 	$L__BB0_9;
	ld.param.u64 	%rd77, [_Z13hashPartitionPxPiS_S0_PyS0_S0_iiiiiS0__param_12];
	cvta.to.global.u64 	%rd46, %rd77;
	atom.global.add.u32 	%r42, [%rd46], 1;
	st.shared.u32 	[_ZZ13hashPartitionPxPiS_S0_PyS0_S0_iiiiiS0_E16nextVertexshared], %r42;
$L__BB0_9:
	bar.sync 	0;
	ld.shared.u32 	%r11, [_ZZ13hashPartitionPxPiS_S0_PyS0_S0_iiiiiS0_E16nextVertexshared];
	mul.wide.s32 	%rd47, %r11, 8;
	add.s64 	%rd7, %rd5, %rd47;
	ld.global.u64 	%rd84, [%rd7+8];
	ld.global.u64 	%rd48, [%rd7];
	cvt.u32.u64 	%r43, %rd48;
	cvt.u32.u64 	%r44, %rd84;
	sub.s32 	%r12, %r44, %r43;
	add.s32 	%r59, %r45, %r43;
	cvt.s64.s32 	%rd80, %r59;
	setp.le.s64 	%p6, %rd84, %rd80;
	@%p6 bra 	$L__BB0_17;
	mad.lo.s32 	%r14, %r11, %r38, %r39;
$L__BB0_11:
	shl.b64 	%rd49, %rd80, 2;
	add.s64 	%rd50, %rd4, %rd49;
	ld.global.u32 	%r16, [%rd50];
	mul.wide.s32 	%rd51, %r16, 8;
	add.s64 	%rd13, %rd3, %rd51;
	ld.global.u32 	%r46, [%rd13];
	add.s32 	%r60, %r9, %r46;
	cvt.s64.s32 	%rd52, %r60;
	ld.global.u64 	%rd53, [%rd13+8];
	setp.le.s64 	%p7, %rd53, %rd52;
	@%p7 bra 	$L__BB0_16;
	min.s32 	%r18, %r14, %r16;
$L__BB0_13:
	mul.wide.s32 	%rd54, %r60, 4;
	add.s64 	%rd55, %rd2, %rd54;
	ld.global.u32 	%r20, [%rd55];
	setp.ge.s32 	%p8, %r20, %r18;
	@%p8 bra 	$L__BB0_15;
	div.s32 	%r47, %r20, %r38;
	add.s32 	%r48, %r47, %r3;
	mul.wide.u32 	%rd56, %r48, 4;
	add.s64 	%rd57, %rd1, %rd56;
	atom.global.add.u32 	%r49, [%rd57], 1;
	cvt.s64.s32 	%rd58, %r49;
	add.s64 	%rd85, %rd85, %rd58;
	add.s32 	%r60, %r60, 32;
	ld.global.u64 	%rd59, [%rd13+8];
	cvt.s64.s32 	%rd60, %r60;
	setp.gt.s64 	%p9, %rd59, %rd60;
	@%p9 bra 	$L__BB0_13;
$L__BB0_15:
	ld.global.u64 	%rd84, [%rd7+8];
$L__BB0_16:
	add.s32 	%r59, %r59, 32;
	cvt.s64.s32 	%rd80, %r59;
	setp.gt.s64 	%p10, %rd84, %rd80;
	@%p10 bra 	$L__BB0_11;
$L__BB0_17:
	bar.sync 	0;
	mul.lo.s32 	%r50, %r12, %r12;
	setp.le.s32 	%p11, %r50, %r37;
	@%p11 bra 	$L__BB0_21;
	setp.ge.s32 	%p17, %r4, %r5;
	@%p17 bra 	$L__BB0_29;
	mov.u32 	%r61, %r4;
$L__BB0_20:
	mul.wide.s32 	%rd70, %r61, 4;
	add.s64 	%rd71, %rd1, %rd70;
	mov.b32 	%r57, 0;
	st.global.u32 	[%rd71], %r57;
	add.s32 	%r61, %r61, %r10;
	setp.lt.s32 	%p18, %r61, %r5;
	@%p18 bra 	$L__BB0_20;
	bra.uni 	$L__BB0_29;
$L__BB0_21:
	ld.global.u32 	%r51, [%rd7];
	shr.u32 	%r52, %r1, 5;
	add.s32 	%r62, %r52, %r51;
	cvt.s64.s32 	%rd88, %r62;
	ld.global.u64 	%rd90, [%rd7+8];
	setp.le.s64 	%p12, %rd90, %rd88;
	@%p12 bra 	$L__BB0_29;
	mad.lo.s32 	%r26, %r11, %r38, %r39;
$L__BB0_23:
	shl.b64 	%rd61, %rd88, 2;
	add.s64 	%rd62, %rd4, %rd61;
	ld.global.u32 	%r28, [%rd62];
	mul.wide.s32 	%rd63, %r28, 8;
	add.s64 	%rd26, %rd3, %rd63;
	ld.global.u32 	%r53, [%rd26];
	add.s32 	%r63, %r9, %r53;
	cvt.s64.s32 	%rd89, %r63;
	ld.global.u64 	%rd64, [%rd26+8];
	setp.le.s64 	%p13, %rd64, %rd89;
	@%p13 bra 	$L__BB0_28;
	min.s32 	%r30, %r26, %r28;
$L__BB0_25:
	shl.b64 	%rd65, %rd89, 2;
	add.s64 	%rd66, %rd2, %rd65;
	ld.global.u32 	%r32, [%rd66];
	setp.ge.s32 	%p14, %r32, %r30;
	@%p14 bra 	$L__BB0_27;
	div.s32 	%r54, %r32, %r38;
	add.s32 	%r55, %r54, %r3;
	mul.wide.u32 	%rd67, %r55, 4;
	add.s64 	%rd68, %rd1, %rd67;
	mov.b32 	%r56, 0;
	st.global.u32 	[%rd68], %r56;
	add.s32 	%r63, %r63, 32;
	cvt.s64.s32 	%rd89, %r63;
	ld.global.u64 	%rd69, [%rd26+8];
	setp.gt.s64 	%p15, %rd69, %rd89;
	@%p15 bra 	$L__BB0_25;
$L__BB0_27:
	ld.global.u64 	%rd90, [%rd7+8];
$L__BB0_28:
	add.s32 	%r62, %r62, 32;
	cvt.s64.s32 	%rd88, %r62;
	setp.gt.s64 	%p16, %rd90, %rd88;
	@%p16 bra 	$L__BB0_23;
$L__BB0_29:
	bar.sync 	0;
	setp.lt.s32 	%p19, %r11, %r36;
	@%p19 bra 	$L__BB0_7;
$L__BB0_30:
	setp.ne.s32 	%p20, %r1, 0;
	atom.shared.add.u64 	%rd72, [_ZZ13hashPartitionPxPiS_S0_PyS0_S0_iiiiiS0_E11sharedCount], %rd85;
	bar.sync 	0;
	@%p20 bra 	$L__BB0_32;
	ld.param.u64 	%rd76, [_Z13hashPartitionPxPiS_S0_PyS0_S0_iiiiiS0__param_4];
	ld.shared.u64 	%rd73, [_ZZ13hashPartitionPxPiS_S0_PyS0_S0_iiiiiS0_E11sharedCount];
	cvta.to.global.u64 	%rd74, %rd76;
	atom.global.add.u64 	%rd75, [%rd74], %rd73;
$L__BB0_32:
	ret;

}


// ===== COMPILED SASS (sm_100) =====

	.target	sm_100

	.elftype	@"ET_EXEC"


//--------------------- .note.nv.tkinfo           --------------------------
	.section	.note.nv.tkinfo,"",@"SHT_NOTE"
	.sectionflags	@"SHF_NOTE_NV_TKINFO"
	.tkinfo
        /*0018*/ 	.word	0x00000002
        /*0030*/ 	.string	""
        /*0030*/ 	.string	"ptxas"
        /*0030*/ 	.string	"Cuda compilation tools, release 13.0, V13.0.88"
        /*0030*/ 	.string	"Build cuda_13.0.r13.0/compiler.36424714_0"
        /*0030*/ 	.string	"-arch sm_100 -m 64 "



//--------------------- .note.nv.cuinfo           --------------------------
	.section	.note.nv.cuinfo,"",@"SHT_NOTE"
	.sectionflags	@"SHF_NOTE_NV_CUINFO"
        /*0018*/ 	.short	0x0002
        /*001a*/ 	.short	0x0064
        /*001c*/ 	.short	0x0082
	.zero		2


//--------------------- .nv.info                  --------------------------
	.section	.nv.info,"",@"SHT_CUDA_INFO"
	.align	4


	//----- nvinfo : EIATTR_REGCOUNT
	.align		4
        /*0000*/ 	.byte	0x04, 0x2f
        /*0002*/ 	.short	(.L_11 - .L_10)
	.align		4
.L_10:
        /*0004*/ 	.word	index@(_Z13hashPartitionPxPiS_S0_PyS0_S0_iiiiiS0_)
        /*0008*/ 	.word	0x0000001d


	//----- nvinfo : EIATTR_FRAME_SIZE
	.align		4
.L_11:
        /*000c*/ 	.byte	0x04, 0x11
        /*000e*/ 	.short	(.L_13 - .L_12)
	.align		4
.L_12:
        /*0010*/ 	.word	index@(_Z13hashPartitionPxPiS_S0_PyS0_S0_iiiiiS0_)
        /*0014*/ 	.word	0x00000000


	//----- nvinfo : EIATTR_MIN_STACK_SIZE
	.align		4
.L_13:
        /*0018*/ 	.byte	0x04, 0x12
        /*001a*/ 	.short	(.L_15 - .L_14)
	.align		4
.L_14:
        /*001c*/ 	.word	index@(_Z13hashPartitionPxPiS_S0_PyS0_S0_iiiiiS0_)
        /*0020*/ 	.word	0x00000000
.L_15:


//--------------------- .nv.compat                --------------------------
	.section	.nv.compat,"",@"SHT_CUDA_COMPAT_INFO"
	.align	4
        /*0000*/ 	.byte	0x02, 0x09, 0x00, 0x00, 0x02, 0x02, 0x01, 0x00, 0x02, 0x05, 0x05, 0x00, 0x03, 0x07, 0x01, 0x01
        /*0010*/ 	.byte	0x02, 0x03, 0x00, 0x00, 0x02, 0x06, 0x01, 0x00, 0x04, 0x0b, 0x08, 0x00, 0x09, 0x00, 0x00, 0x00
        /*0020*/ 	.byte	0x00, 0x00, 0x00, 0x00


//--------------------- .nv.info._Z13hashPartitionPxPiS_S0_PyS0_S0_iiiiiS0_ --------------------------
	.section	.nv.info._Z13hashPartitionPxPiS_S0_PyS0_S0_iiiiiS0_,"",@"SHT_CUDA_INFO"
	.sectionflags	@""
	.align	4


	//----- nvinfo : EIATTR_CUDA_API_VERSION
	.align		4
        /*0000*/ 	.byte	0x04, 0x37
        /*0002*/ 	.short	(.L_17 - .L_16)
.L_16:
        /*0004*/ 	.word	0x00000082


	//----- nvinfo : EIATTR_KPARAM_INFO
	.align		4
.L_17:
        /*0008*/ 	.byte	0x04, 0x17
        /*000a*/ 	.short	(.L_19 - .L_18)
.L_18:
        /*000c*/ 	.word	0x00000000
        /*0010*/ 	.short	0x000c
        /*0012*/ 	.short	0x0050
        /*0014*/ 	.byte	0x00, 0xf5, 0x21, 0x00


	//----- nvinfo : EIATTR_KPARAM_INFO
	.align		4
.L_19:
        /*0018*/ 	.byte	0x04, 0x17
        /*001a*/ 	.short	(.L_21 - .L_20)
.L_20:
        /*001c*/ 	.word	0x00000000
        /*0020*/ 	.short	0x000b
        /*0022*/ 	.short	0x0048
        /*0024*/ 	.byte	0x00, 0xf0, 0x11, 0x00


	//----- nvinfo : EIATTR_KPARAM_INFO
	.align		4
.L_21:
        /*0028*/ 	.byte	0x04, 0x17
        /*002a*/ 	.short	(.L_23 - .L_22)
.L_22:
        /*002c*/ 	.word	0x00000000
        /*0030*/ 	.short	0x000a
        /*0032*/ 	.short	0x0044
        /*0034*/ 	.byte	0x00, 0xf0, 0x11, 0x00


	//----- nvinfo : EIATTR_KPARAM_INFO
	.align		4
.L_23:
        /*0038*/ 	.byte	0x04, 0x17
        /*003a*/ 	.short	(.L_25 - .L_24)
.L_24:
        /*003c*/ 	.word	0x00000000
        /*0040*/ 	.short	0x0009
        /*0042*/ 	.short	0x0040
        /*0044*/ 	.byte	0x00, 0xf0, 0x11, 0x00


	//----- nvinfo : EIATTR_KPARAM_INFO
	.align		4
.L_25:
        /*0048*/ 	.byte	0x04, 0x17
        /*004a*/ 	.short	(.L_27 - .L_26)
.L_26:
        /*004c*/ 	.word	0x00000000
        /*0050*/ 	.short	0x0008
        /*0052*/ 	.short	0x003c
        /*0054*/ 	.byte	0x00, 0xf0, 0x11, 0x00


	//----- nvinfo : EIATTR_KPARAM_INFO
	.align		4
.L_27:
        /*0058*/ 	.byte	0x04, 0x17
        /*005a*/ 	.short	(.L_29 - .L_28)
.L_28:
        /*005c*/ 	.word	0x00000000
        /*0060*/ 	.short	0x0007
        /*0062*/ 	.short	0x0038
        /*0064*/ 	.byte	0x00, 0xf0, 0x11, 0x00


	//----- nvinfo : EIATTR_KPARAM_INFO
	.align		4
.L_29:
        /*0068*/ 	.byte	0x04, 0x17
        /*006a*/ 	.short	(.L_31 - .L_30)
.L_30:
        /*006c*/ 	.word	0x00000000
        /*0070*/ 	.short	0x0006
        /*0072*/ 	.short	0x0030
        /*0074*/ 	.byte	0x00, 0xf5, 0x21, 0x00


	//----- nvinfo : EIATTR_KPARAM_INFO
	.align		4
.L_31:
        /*0078*/ 	.byte	0x04, 0x17
        /*007a*/ 	.short	(.L_33 - .L_32)
.L_32:
        /*007c*/ 	.word	0x00000000
        /*0080*/ 	.short	0x0005
        /*0082*/ 	.short	0x0028
        /*0084*/ 	.byte	0x00, 0xf5, 0x21, 0x00


	//----- nvinfo : EIATTR_KPARAM_INFO
	.align		4
.L_33:
        /*0088*/ 	.byte	0x04, 0x17
        /*008a*/ 	.short	(.L_35 - .L_34)
.L_34:
        /*008c*/ 	.word	0x00000000
        /*0090*/ 	.short	0x0004
        /*0092*/ 	.short	0x0020
        /*0094*/ 	.byte	0x00, 0xf5, 0x21, 0x00


	//----- nvinfo : EIATTR_KPARAM_INFO
	.align		4
.L_35:
        /*0098*/ 	.byte	0x04, 0x17
        /*009a*/ 	.short	(.L_37 - .L_36)
.L_36:
        /*009c*/ 	.word	0x00000000
        /*00a0*/ 	.short	0x0003
        /*00a2*/ 	.short	0x0018
        /*00a4*/ 	.byte	0x00, 0xf5, 0x21, 0x00


	//----- nvinfo : EIATTR_KPARAM_INFO
	.align		4
.L_37:
        /*00a8*/ 	.byte	0x04, 0x17
        /*00aa*/ 	.short	(.L_39 - .L_38)
.L_38:
        /*00ac*/ 	.word	0x00000000
        /*00b0*/ 	.short	0x0002
        /*00b2*/ 	.short	0x0010
        /*00b4*/ 	.byte	0x00, 0xf5, 0x21, 0x00


	//----- nvinfo : EIATTR_KPARAM_INFO
	.align		4
.L_39:
        /*00b8*/ 	.byte	0x04, 0x17
        /*00ba*/ 	.short	(.L_41 - .L_40)
.L_40:
        /*00bc*/ 	.word	0x00000000
        /*00c0*/ 	.short	0x0001
        /*00c2*/ 	.short	0x0008
        /*00c4*/ 	.byte	0x00, 0xf5, 0x21, 0x00


	//----- nvinfo : EIATTR_KPARAM_INFO
	.align		4
.L_41:
        /*00c8*/ 	.byte	0x04, 0x17
        /*00ca*/ 	.short	(.L_43 - .L_42)
.L_42:
        /*00cc*/ 	.word	0x00000000
        /*00d0*/ 	.short	0x0000
        /*00d2*/ 	.short	0x0000
        /*00d4*/ 	.byte	0x00, 0xf5, 0x21, 0x00


	//----- nvinfo : EIATTR_SPARSE_MMA_MASK
	.align		4
.L_43:
        /*00d8*/ 	.byte	0x03, 0x50
        /*00da*/ 	.short	0x0000


	//----- nvinfo : EIATTR_MAXREG_COUNT
	.align		4
        /*00dc*/ 	.byte	0x03, 0x1b
        /*00de*/ 	.short	0x00ff


	//----- nvinfo : EIATTR_NUM_BARRIERS
	.align		4
        /*00e0*/ 	.byte	0x02, 0x4c
        /*00e2*/ 	.byte	0x01
	.zero		1


	//----- nvinfo : EIATTR_MERCURY_ISA_VERSION
	.align		4
        /*00e4*/ 	.byte	0x03, 0x5f
        /*00e6*/ 	.short	0x0101


	//----- nvinfo : EIATTR_VRC_CTA_INIT_COUNT
	.align		4
        /*00e8*/ 	.byte	0x02, 0x4a
	.zero		1
	.zero		1


	//----- nvinfo : EIATTR_EXIT_INSTR_OFFSETS
	.align		4
        /*00ec*/ 	.byte	0x04, 0x1c
        /*00ee*/ 	.short	(.L_45 - .L_44)


	//   ....[0]....
.L_44:
        /*00f0*/ 	.word	0x00001010


	//   ....[1]....
        /*00f4*/ 	.word	0x00001050


	//----- nvinfo : EIATTR_CRS_STACK_SIZE
	.align		4
.L_45:
        /*00f8*/ 	.byte	0x04, 0x1e
        /*00fa*/ 	.short	(.L_47 - .L_46)
.L_46:
        /*00fc*/ 	.word	0x00000000


	//----- nvinfo : EIATTR_CBANK_PARAM_SIZE
	.align		4
.L_47:
        /*0100*/ 	.byte	0x03, 0x19
        /*0102*/ 	.short	0x0058


	//----- nvinfo : EIATTR_PARAM_CBANK
	.align		4
        /*0104*/ 	.byte	0x04, 0x0a
        /*0106*/ 	.short	(.L_49 - .L_48)
	.align		4
.L_48:
        /*0108*/ 	.word	index@(.nv.constant0._Z13hashPartitionPxPiS_S0_PyS0_S0_iiiiiS0_)
        /*010c*/ 	.short	0x0380
        /*010e*/ 	.short	0x0058


	//----- nvinfo : EIATTR_SW_WAR
	.align		4
.L_49:
        /*0110*/ 	.byte	0x04, 0x36
        /*0112*/ 	.short	(.L_51 - .L_50)
.L_50:
        /*0114*/ 	.word	0x00000008
.L_51:


//--------------------- .nv.callgraph             --------------------------
	.section	.nv.callgraph,"",@"SHT_CUDA_CALLGRAPH"
	.align	4
	.sectionentsize	8
	.align		4
        /*0000*/ 	.word	0x00000000
	.align		4
        /*0004*/ 	.word	0xffffffff
	.align		4
        /*0008*/ 	.word	0x00000000
	.align		4
        /*000c*/ 	.word	0xfffffffe
	.align		4
        /*0010*/ 	.word	0x00000000
	.align		4
        /*0014*/ 	.word	0xfffffffd
	.align		4
        /*0018*/ 	.word	0x00000000
	.align		4
        /*001c*/ 	.word	0xfffffffc


//--------------------- .nv.constant4             --------------------------
	.section	.nv.constant4,"a",@progbits
	.align	8
	.align		8
.nv.constant4:
        /*0000*/ 	.dword	_ZN34_INTERNAL_e591e657_4_k_cu_72c64fe04cuda3std3__436_GLOBAL__N__e591e657_4_k_cu_72c64fe06ignoreE
	.align		8
        /*0008*/ 	.dword	_ZN34_INTERNAL_e591e657_4_k_cu_72c64fe04cuda3std3__45__cpo5beginE
	.align		8
        /*0010*/ 	.dword	_ZN34_INTERNAL_e591e657_4_k_cu_72c64fe04cuda3std3__45__cpo3endE
	.align		8
        /*0018*/ 	.dword	_ZN34_INTERNAL_e591e657_4_k_cu_72c64fe04cuda3std3__45__cpo6cbeginE
	.align		8
        /*0020*/ 	.dword	_ZN34_INTERNAL_e591e657_4_k_cu_72c64fe04cuda3std3__45__cpo4cendE
	.align		8
        /*0028*/ 	.dword	_ZN34_INTERNAL_e591e657_4_k_cu_72c64fe04cuda3std3__419piecewise_constructE
	.align		8
        /*0030*/ 	.dword	_ZN34_INTERNAL_e591e657_4_k_cu_72c64fe04cuda3std3__48in_placeE
	.align		8
        /*0038*/ 	.dword	_ZN34_INTERNAL_e591e657_4_k_cu_72c64fe04cuda3std6ranges3__45__cpo4swapE
	.align		8
        /*0040*/ 	.dword	_ZN34_INTERNAL_e591e657_4_k_cu_72c64fe04cuda3std6ranges3__45__cpo9iter_moveE
	.align		8
        /*0048*/ 	.dword	_ZN34_INTERNAL_e591e657_4_k_cu_72c64fe04cuda3std6ranges3__45__cpo7advanceE


//--------------------- .text._Z13hashPartitionPxPiS_S0_PyS0_S0_iiiiiS0_ --------------------------
	.section	.text._Z13hashPartitionPxPiS_S0_PyS0_S0_iiiiiS0_,"ax",@progbits
	.align	128
        .global         _Z13hashPartitionPxPiS_S0_PyS0_S0_iiiiiS0_
        .type           _Z13hashPartitionPxPiS_S0_PyS0_S0_iiiiiS0_,@function
        .size           _Z13hashPartitionPxPiS_S0_PyS0_S0_iiiiiS0_,(.L_x_30 - _Z13hashPartitionPxPiS_S0_PyS0_S0_iiiiiS0_)
        .other          _Z13hashPartitionPxPiS_S0_PyS0_S0_iiiiiS0_,@"STO_CUDA_ENTRY STV_DEFAULT"
_Z13hashPartitionPxPiS_S0_PyS0_S0_iiiiiS0_:
.text._Z13hashPartitionPxPiS_S0_PyS0_S0_iiiiiS0_:
[----:B------:R-:W-:Y:S01]  /*0000*/  LDC R1, c[0x0][0x37c] ;  /* 0x0000df00ff017b82 */ /* 0x000fe20000000800 */
[----:B------:R-:W0:Y:S07]  /*0010*/  S2R R0, SR_TID.X ;  /* 0x0000000000007919 */ /* 0x000e2e0000002100 */
[----:B------:R-:W1:Y:S01]  /*0020*/  S2UR UR6, SR_CTAID.X ;  /* 0x00000000000679c3 */ /* 0x000e620000002500 */
[----:B------:R-:W2:Y:S01]  /*0030*/  LDCU.64 UR8, c[0x0][0x358] ;  /* 0x00006b00ff0877ac */ /* 0x000ea20008000a00 */
[----:B------:R-:W-:Y:S06]  /*0040*/  BSSY.RECONVERGENT B0, `(.L_x_0) ;  /* 0x0000011000007945 */ /* 0x000fec0003800200 */
[----:B------:R-:W1:Y:S01]  /*0050*/  LDC R3, c[0x0][0x3c0] ;  /* 0x0000f000ff037b82 */ /* 0x000e620000000800 */
[----:B0-----:R-:W-:Y:S01]  /*0060*/  ISETP.NE.AND P0, PT, R0, RZ, PT ;  /* 0x000000ff0000720c */ /* 0x001fe20003f05270 */
[----:B-1----:R-:W-:-:S02]  /*0070*/  IMAD R2, R3, UR6, R0 ;  /* 0x0000000603027c24 */ /* 0x002fc4000f8e0200 */
[----:B------:R-:W-:-:S05]  /*0080*/  IMAD R3, R3, UR6, R3 ;  /* 0x0000000603037c24 */ /* 0x000fca000f8e0203 */
[----:B------:R-:W-:-:S05]  /*0090*/  ISETP.GE.U32.AND P1, PT, R2, R3, PT ;  /* 0x000000030200720c */ /* 0x000fca0003f26070 */
[----:B------:R-:W0:Y:S01]  /*00a0*/  @!P0 S2R R11, SR_CgaCtaId ;  /* 0x00000000000b8919 */ /* 0x000e220000008800 */
[----:B------:R-:W-:-:S07]  /*00b0*/  @!P0 MOV R8, 0x400 ;  /* 0x0000040000088802 */ /* 0x000fce0000000f00 */
[----:B--2---:R-:W-:Y:S05]  /*00c0*/  @P1 BRA `(.L_x_1) ;  /* 0x0000000000201947 */ /* 0x004fea0003800000 */
[----:B------:R-:W1:Y:S01]  /*00d0*/  LDC R10, c[0x0][0x360] ;  /* 0x0000d800ff0a7b82 */ /* 0x000e620000000800 */
[----:B------:R-:W-:-:S07]  /*00e0*/  IMAD.MOV.U32 R9, RZ, RZ, R2 ;  /* 0x000000ffff097224 */ /* 0x000fce00078e0002 */
[----:B------:R-:W2:Y:S02]  /*00f0*/  LDC.64 R6, c[0x0][0x3b0] ;  /* 0x0000ec00ff067b82 */ /* 0x000ea40000000a00 */
.L_x_2:
[----:B--2---:R-:W-:-:S04]  /*0100*/  IMAD.WIDE R4, R9, 0x4, R6 ;  /* 0x0000000409047825 */ /* 0x004fc800078e0206 */
[----:B-1----:R-:W-:Y:S01]  /*0110*/  IMAD.IADD R9, R10, 0x1, R9 ;  /* 0x000000010a097824 */ /* 0x002fe200078e0209 */
[----:B------:R3:W-:Y:S04]  /*0120*/  STG.E desc[UR8][R4.64], RZ ;  /* 0x000000ff04007986 */ /* 0x0007e8000c101908 */
[----:B------:R-:W-:-:S13]  /*0130*/  ISETP.GE.U32.AND P1, PT, R9, R3, PT ;  /* 0x000000030900720c */ /* 0x000fda0003f26070 */
[----:B---3--:R-:W-:Y:S05]  /*0140*/  @!P1 BRA `(.L_x_2) ;  /* 0xfffffffc00ec9947 */ /* 0x008fea000383ffff */
.L_x_1:
[----:B------:R-:W-:Y:S05]  /*0150*/  BSYNC.RECONVERGENT B0 ;  /* 0x0000000000007941 */ /* 0x000fea0003800200 */
.L_x_0:
[----:B------:R-:W1:Y:S01]  /*0160*/  LDCU.64 UR4, c[0x0][0x3b8] ;  /* 0x00007700ff0477ac */ /* 0x000e620008000a00 */
[----:B0-----:R-:W-:Y:S01]  /*0170*/  @!P0 LEA R8, R11, R8, 0x18 ;  /* 0x000000080b088211 */ /* 0x001fe200078ec0ff */
[----:B------:R-:W-:Y:S02]  /*0180*/  IMAD.MOV.U32 R5, RZ, RZ, RZ ;  /* 0x000000ffff057224 */ /* 0x000fe400078e00ff */
[----:B------:R-:W-:Y:S02]  /*0190*/  IMAD.MOV.U32 R7, RZ, RZ, RZ ;  /* 0x000000ffff077224 */ /* 0x000fe400078e00ff */
[----:B------:R0:W-:Y:S01]  /*01a0*/  @!P0 STS.64 [R8], RZ ;  /* 0x000000ff08008388 */ /* 0x0001e20000000a00 */
[----:B-1----:R-:W-:-:S04]  /*01b0*/  UIADD3 UR4, UPT, UPT, UR6, UR4, URZ ;  /* 0x0000000406047290 */ /* 0x002fc8000fffe0ff */
[----:B------:R-:W-:Y:S01]  /*01c0*/  UISETP.GE.AND UP0, UPT, UR4, UR5, UPT ;  /* 0x000000050400728c */ /* 0x000fe2000bf06270 */
[----:B------:R-:W-:Y:S08]  /*01d0*/  BAR.SYNC.DEFER_BLOCKING 0x0 ;  /* 0x0000000000007b1d */ /* 0x000ff00000010000 */
[----:B0-----:R-:W-:Y:S05]  /*01e0*/  BRA.U UP0, `(.L_x_3) ;  /* 0x0000000d00547547 */ /* 0x001fea000b800000 */
[----:B------:R-:W-:Y:S01]  /*01f0*/  LOP3.LUT R4, R0, 0x1f, RZ, 0xc0, !PT ;  /* 0x0000001f00047812 */ /* 0x000fe200078ec0ff */
[----:B------:R-:W-:Y:S01]  /*0200*/  IMAD.MOV.U32 R5, RZ, RZ, RZ ;  /* 0x000000ffff057224 */ /* 0x000fe200078e00ff */
[----:B------:R-:W0:Y:S01]  /*0210*/  LDCU UR7, c[0x0][0x360] ;  /* 0x00006c00ff0777ac */ /* 0x000e220008000800 */
[----:B------:R-:W-:-:S07]  /*0220*/  IMAD.MOV.U32 R7, RZ, RZ, RZ ;  /* 0x000000ffff077224 */ /* 0x000fce00078e00ff */
.L_x_26:
[----:B------:R-:W-:Y:S01]  /*0230*/  ISETP.NE.AND P0, PT, R0, RZ, PT ;  /* 0x000000ff0000720c */ /* 0x000fe20003f05270 */
[----:B------:R-:W-:-:S12]  /*0240*/  BSSY.RECONVERGENT B0, `(.L_x_4) ;  /* 0x0000009000007945 */ /* 0x000fd80003800200 */
[----:B0123--:R-:W-:Y:S05]  /*0250*/  @P0 BRA `(.L_x_5) ;  /* 0x00000000001c0947 */ /* 0x00ffea0003800000 */
[----:B------:R-:W1:Y:S01]  /*0260*/  LDC.64 R8, c[0x0][0x3d0] ;  /* 0x0000f400ff087b82 */ /* 0x000e620000000a00 */
[----:B------:R-:W-:-:S05]  /*0270*/  IMAD.MOV.U32 R11, RZ, RZ, 0x1 ;  /* 0x00000001ff0b7424 */ /* 0x000fca00078e00ff */
[----:B-1----:R-:W2:Y:S02]  /*0280*/  ATOMG.E.ADD.STRONG.GPU PT, R8, desc[UR8][R8.64], R11 ;  /* 0x8000000b080879a8 */ /* 0x002ea400081ef108 */
[----:B------:R-:W1:Y:S01]  /*0290*/  S2UR UR5, SR_CgaCtaId ;  /* 0x00000000000579c3 */ /* 0x000e620000008800 */
[----:B------:R-:W-:Y:S02]  /*02a0*/  UMOV UR4, 0x400 ;  /* 0x0000040000047882 */ /* 0x000fe40000000000 */
[----:B-1----:R-:W-:-:S09]  /*02b0*/  ULEA UR4, UR5, UR4, 0x18 ;  /* 0x0000000405047291 */ /* 0x002fd2000f8ec0ff */
[----:B--2---:R1:W-:Y:S03]  /*02c0*/  STS [UR4+0x8], R8 ;  /* 0x00000808ff007988 */ /* 0x0043e60008000804 */
.L_x_5:
[----:B0-----:R-:W-:Y:S05]  /*02d0*/  BSYNC.RECONVERGENT B0 ;  /* 0x0000000000007941 */ /* 0x001fea0003800200 */
.L_x_4:
[----:B------:R-:W0:Y:S08]  /*02e0*/  S2UR UR5, SR_CgaCtaId ;  /* 0x00000000000579c3 */ /* 0x000e300000008800 */
[----:B------:R-:W-:Y:S06]  /*02f0*/  BAR.SYNC.DEFER_BLOCKING 0x0 ;  /* 0x0000000000007b1d */ /* 0x000fec0000010000 */
[----:B------:R-:W-:-:S02]  /*0300*/  UMOV UR4, 0x400 ;  /* 0x0000040000047882 */ /* 0x000fc40000000000 */
[----:B------:R-:W2:Y:S01]  /*0310*/  LDC.64 R12, c[0x0][0x380] ;  /* 0x0000e000ff0c7b82 */ /* 0x000ea20000000a00 */
[----:B0-----:R-:W-:-:S09]  /*0320*/  ULEA UR4, UR5, UR4, 0x18 ;  /* 0x0000000405047291 */ /* 0x001fd2000f8ec0ff */
[----:B------:R-:W2:Y:S02]  /*0330*/  LDS R6, [UR4+0x8] ;  /* 0x00000804ff067984 */ /* 0x000ea40008000800 */
[----:B--2---:R-:W-:-:S05]  /*0340*/  IMAD.WIDE R12, R6, 0x8, R12 ;  /* 0x00000008060c7825 */ /* 0x004fca00078e020c */
[----:B------:R-:W2:Y:S04]  /*0350*/  LDG.E R9, desc[UR8][R12.64] ;  /* 0x000000080c097981 */ /* 0x000ea8000c1e1900 */
[----:B------:R-:W3:Y:S01]  /*0360*/  LDG.E.64 R16, desc[UR8][R12.64+0x8] ;  /* 0x000008080c107981 */ /* 0x000ee2000c1e1b00 */
[----:B------:R-:W-:Y:S01]  /*0370*/  BSSY.RECONVERGENT B0, `(.L_x_6) ;  /* 0x0000052000007945 */ /* 0x000fe20003800200 */
[----:B--2---:R-:W-:-:S04]  /*0380*/  LEA.HI R11, R0, R9, RZ, 0x1b ;  /* 0x00000009000b7211 */ /* 0x004fc800078fd8ff */
[C---:B---3--:R-:W-:Y:S01]  /*0390*/  ISETP.GT.U32.AND P0, PT, R16.reuse, R11, PT ;  /* 0x0000000b1000720c */ /* 0x048fe20003f04070 */
[----:B-1----:R-:W-:Y:S01]  /*03a0*/  IMAD.IADD R8, R16, 0x1, -R9 ;  /* 0x0000000110087824 */ /* 0x002fe200078e0a09 */
[----:B------:R-:W-:-:S04]  /*03b0*/  SHF.R.S32.HI R10, RZ, 0x1f, R11 ;  /* 0x0000001fff0a7819 */ /* 0x000fc8000001140b */
[----:B------:R-:W-:-:S13]  /*03c0*/  ISETP.GT.AND.EX P0, PT, R17, R10, PT, P0 ;  /* 0x0000000a1100720c */ /* 0x000fda0003f04300 */
[----:B------:R-:W-:Y:S05]  /*03d0*/  @!P0 BRA `(.L_x_7) ;  /* 0x00000004002c8947 */ /* 0x000fea0003800000 */
[----:B------:R-:W0:Y:S01]  /*03e0*/  LDC R15, c[0x0][0x3c8] ;  /* 0x0000f200ff0f7b82 */ /* 0x000e220000000800 */
[----:B------:R-:W0:Y:S01]  /*03f0*/  LDCU UR4, c[0x0][0x3c4] ;  /* 0x00007880ff0477ac */ /* 0x000e220008000800 */
[----:B------:R-:W-:Y:S02]  /*0400*/  IMAD.MOV.U32 R14, RZ, RZ, R10 ;  /* 0x000000ffff0e7224 */ /* 0x000fe400078e000a */
[----:B------:R-:W-:Y:S02]  /*0410*/  IMAD.MOV.U32 R9, RZ, RZ, R11 ;  /* 0x000000ffff097224 */ /* 0x000fe400078e000b */
[----:B0-----:R-:W-:-:S07]  /*0420*/  IMAD R10, R6, UR4, R15 ;  /* 0x00000004060a7c24 */ /* 0x001fce000f8e020f */
.L_x_13:
[----:B------:R-:W0:Y:S02]  /*0430*/  LDCU.64 UR4, c[0x0][0x388] ;  /* 0x00007100ff0477ac */ /* 0x000e240008000a00 */
[----:B0-----:R-:W-:-:S04]  /*0440*/  LEA R20, P0, R11, UR4, 0x2 ;  /* 0x000000040b147c11 */ /* 0x001fc8000f8010ff */
[----:B------:R-:W-:Y:S02]  /*0450*/  LEA.HI.X R21, R11, UR5, R14, 0x2, P0 ;  /* 0x000000050b157c11 */ /* 0x000fe400080f140e */
[----:B------:R-:W0:Y:S03]  /*0460*/  LDC.64 R14, c[0x0][0x390] ;  /* 0x0000e400ff0e7b82 */ /* 0x000e260000000a00 */
[----:B------:R-:W0:Y:S02]  /*0470*/  LDG.E R23, desc[UR8][R20.64] ;  /* 0x0000000814177981 */ /* 0x000e24000c1e1900 */
[----:B0-----:R-:W-:-:S05]  /*0480*/  IMAD.WIDE R14, R23, 0x8, R14 ;  /* 0x00000008170e7825 */ /* 0x001fca00078e020e */
[----:B------:R-:W2:Y:S04]  /*0490*/  LDG.E R11, desc[UR8][R14.64] ;  /* 0x000000080e0b7981 */ /* 0x000ea8000c1e1900 */
[----:B------:R-:W3:Y:S01]  /*04a0*/  LDG.E.64 R18, desc[UR8][R14.64+0x8] ;  /* 0x000008080e127981 */ /* 0x000ee2000c1e1b00 */
[----:B------:R-:W-:Y:S01]  /*04b0*/  BSSY.RECONVERGENT B1, `(.L_x_8) ;  /* 0x0000037000017945 */ /* 0x000fe20003800200 */
[----:B--2---:R-:W-:-:S05]  /*04c0*/  IMAD.IADD R21, R4, 0x1, R11 ;  /* 0x0000000104157824 */ /* 0x004fca00078e020b */
[----:B------:R-:W-:Y:S02]  /*04d0*/  SHF.R.S32.HI R11, RZ, 0x1f, R21 ;  /* 0x0000001fff0b7819 */ /* 0x000fe40000011415 */
[----:B---3--:R-:W-:-:S04]  /*04e0*/  ISETP.GT.U32.AND P0, PT, R18, R21, PT ;  /* 0x000000151200720c */ /* 0x008fc80003f04070 */
[----:B------:R-:W-:-:S13]  /*04f0*/  ISETP.GT.AND.EX P0, PT, R19, R11, PT, P0 ;  /* 0x0000000b1300720c */ /* 0x000fda0003f04300 */
[----:B-1----:R-:W-:Y:S05]  /*0500*/  @!P0 BRA `(.L_x_9) ;  /* 0x0000000000c48947 */ /* 0x002fea0003800000 */
[----:B------:R-:W0:Y:S01]  /*0510*/  LDC R11, c[0x0][0x3c4] ;  /* 0x0000f100ff0b7b82 */ /* 0x000e220000000800 */
[----:B------:R-:W1:Y:S01]  /*0520*/  LDCU UR4, c[0x0][0x3c4] ;  /* 0x00007880ff0477ac */ /* 0x000e620008000800 */
[----:B------:R-:W-:Y:S01]  /*0530*/  BSSY.RECONVERGENT B2, `(.L_x_10) ;  /* 0x000002d000027945 */ /* 0x000fe20003800200 */
[----:B------:R-:W-:Y:S02]  /*0540*/  VIMNMX R20, PT, PT, R10, R23, PT ;  /* 0x000000170a147248 */ /* 0x000fe40003fe0100 */
[----:B-1----:R-:W-:Y:S02]  /*0550*/  ISETP.NE.AND P1, PT, RZ, UR4, PT ;  /* 0x00000004ff007c0c */ /* 0x002fe4000bf25270 */
[----:B------:R-:W-:-:S11]  /*0560*/  LOP3.LUT R22, RZ, UR4, RZ, 0x33, !PT ;  /* 0x00000004ff167c12 */ /* 0x000fd6000f8e33ff */
.L_x_12:
[----:B------:R-:W1:Y:S02]  /*0570*/  LDC.64 R16, c[0x0][0x398] ;  /* 0x0000e600ff107b82 */ /* 0x000e640000000a00 */
[----:B-1----:R-:W-:-:S05]  /*0580*/  IMAD.WIDE R16, R21, 0x4, R16 ;  /* 0x0000000415107825 */ /* 0x002fca00078e0210 */
[----:B------:R-:W2:Y:S02]  /*0590*/  LDG.E R18, desc[UR8][R16.64] ;  /* 0x0000000810127981 */ /* 0x000ea4000c1e1900 */
[----:B--2---:R-:W-:-:S13]  /*05a0*/  ISETP.GE.AND P0, PT, R18, R20, PT ;  /* 0x000000141200720c */ /* 0x004fda0003f06270 */
[----:B------:R-:W-:Y:S05]  /*05b0*/  @P0 BRA `(.L_x_11) ;  /* 0x0000000000900947 */ /* 0x000fea0003800000 */
[-C--:B0-----:R-:W-:Y:S02]  /*05c0*/  IABS R19, R11.reuse ;  /* 0x0000000b00137213 */ /* 0x081fe40000000000 */
[----:B------:R-:W-:Y:S02]  /*05d0*/  IABS R26, R18 ;  /* 0x00000012001a7213 */ /* 0x000fe40000000000 */
[----:B------:R-:W0:Y:S01]  /*05e0*/  I2F.RP R23, R19 ;  /* 0x0000001300177306 */ /* 0x000e220000209400 */
[----:B------:R-:W-:-:S04]  /*05f0*/  LOP3.LUT R18, R18, R11, RZ, 0x3c, !PT ;  /* 0x0000000b12127212 */ /* 0x000fc800078e3cff */
[----:B------:R-:W-:-:S03]  /*0600*/  ISETP.GE.AND P3, PT, R18, RZ, PT ;  /* 0x000000ff1200720c */ /* 0x000fc60003f66270 */
[----:B0-----:R-:W0:Y:S02]  /*0610*/  MUFU.RCP R23, R23 ;  /* 0x0000001700177308 */ /* 0x001e240000001000 */
[----:B0-----:R-:W-:-:S06]  /*0620*/  VIADD R16, R23, 0xffffffe ;  /* 0x0ffffffe17107836 */ /* 0x001fcc0000000000 */
[----:B------:R0:W1:Y:S02]  /*0630*/  F2I.FTZ.U32.TRUNC.NTZ R17, R16 ;  /* 0x0000001000117305 */ /* 0x000064000021f000 */
[----:B0-----:R-:W-:Y:S02]  /*0640*/  IMAD.MOV.U32 R16, RZ, RZ, RZ ;  /* 0x000000ffff107224 */ /* 0x001fe400078e00ff */
[----:B-1----:R-:W-:-:S04]  /*0650*/  IMAD.MOV R24, RZ, RZ, -R17 ;  /* 0x000000ffff187224 */ /* 0x002fc800078e0a11 */
[----:B------:R-:W-:-:S04]  /*0660*/  IMAD R25, R24, R19, RZ ;  /* 0x0000001318197224 */ /* 0x000fc800078e02ff */
[----:B------:R-:W-:-:S04]  /*0670*/  IMAD.HI.U32 R17, R17, R25, R16 ;  /* 0x0000001911117227 */ /* 0x000fc800078e0010 */
[----:B------:R-:W-:Y:S02]  /*0680*/  IMAD.MOV.U32 R25, RZ, RZ, 0x1 ;  /* 0x00000001ff197424 */ /* 0x000fe400078e00ff */
[----:B------:R-:W-:-:S04]  /*0690*/  IMAD.HI.U32 R24, R17, R26, RZ ;  /* 0x0000001a11187227 */ /* 0x000fc800078e00ff */
[----:B------:R-:W-:-:S04]  /*06a0*/  IMAD.MOV R17, RZ, RZ, -R24 ;  /* 0x000000ffff117224 */ /* 0x000fc800078e0a18 */
[C---:B------:R-:W-:Y:S02]  /*06b0*/  IMAD R26, R19.reuse, R17, R26 ;  /* 0x00000011131a7224 */ /* 0x040fe400078e021a */
[----:B------:R-:W0:Y:S03]  /*06c0*/  LDC.64 R16, c[0x0][0x3b0] ;  /* 0x0000ec00ff107b82 */ /* 0x000e260000000a00 */
[----:B------:R-:W-:-:S13]  /*06d0*/  ISETP.GT.U32.AND P2, PT, R19, R26, PT ;  /* 0x0000001a1300720c */ /* 0x000fda0003f44070 */
[----:B------:R-:W-:Y:S02]  /*06e0*/  @!P2 IMAD.IADD R26, R26, 0x1, -R19 ;  /* 0x000000011a1aa824 */ /* 0x000fe400078e0a13 */
[----:B------:R-:W-:-:S03]  /*06f0*/  @!P2 VIADD R24, R24, 0x1 ;  /* 0x000000011818a836 */ /* 0x000fc60000000000 */
[----:B------:R-:W-:Y:S02]  /*0700*/  ISETP.GE.U32.AND P0, PT, R26, R19, PT ;  /* 0x000000131a00720c */ /* 0x000fe40003f06070 */
[----:B------:R-:W1:Y:S11]  /*0710*/  LDC R19, c[0x0][0x3c0] ;  /* 0x0000f000ff137b82 */ /* 0x000e760000000800 */
[----:B------:R-:W-:-:S04]  /*0720*/  @P0 VIADD R24, R24, 0x1 ;  /* 0x0000000118180836 */ /* 0x000fc80000000000 */
[----:B------:R-:W-:-:S05]  /*0730*/  @!P3 IMAD.MOV R24, RZ, RZ, -R24 ;  /* 0x000000ffff18b224 */ /* 0x000fca00078e0a18 */
[----:B------:R-:W-:-:S05]  /*0740*/  SEL R24, R22, R24, !P1 ;  /* 0x0000001816187207 */ /* 0x000fca0004800000 */
[----:B-1----:R-:W-:-:S04]  /*0750*/  IMAD R19, R19, UR6, R24 ;  /* 0x0000000613137c24 */ /* 0x002fc8000f8e0218 */
[----:B0-----:R-:W-:-:S06]  /*0760*/  IMAD.WIDE.U32 R16, R19, 0x4, R16 ;  /* 0x0000000413107825 */ /* 0x001fcc00078e0010 */
[----:B------:R-:W2:Y:S04]  /*0770*/  ATOMG.E.ADD.STRONG.GPU PT, R16, desc[UR8][R16.64], R25 ;  /* 0x80000019101079a8 */ /* 0x000ea800081ef108 */
[----:B------:R-:W3:Y:S01]  /*0780*/  LDG.E.64 R18, desc[UR8][R14.64+0x8] ;  /* 0x000008080e127981 */ /* 0x000ee2000c1e1b00 */
[----:B------:R-:W-:-:S05]  /*0790*/  VIADD R21, R21, 0x20 ;  /* 0x0000002015157836 */ /* 0x000fca0000000000 */
[----:B------:R-:W-:Y:S02]  /*07a0*/  SHF.R.S32.HI R23, RZ, 0x1f, R21 ;  /* 0x0000001fff177819 */ /* 0x000fe40000011415 */
[----:B--2---:R-:W-:Y:S02]  /*07b0*/  IADD3 R5, P2, PT, R16, R5, RZ ;  /* 0x0000000510057210 */ /* 0x004fe40007f5e0ff */
[----:B---3--:R-:W-:Y:S02]  /*07c0*/  ISETP.GT.U32.AND P0, PT, R18, R21, PT ;  /* 0x000000151200720c */ /* 0x008fe40003f04070 */
[----:B------:R-:W-:Y:S02]  /*07d0*/  LEA.HI.X.SX32 R7, R16, R7, 0x1, P2 ;  /* 0x0000000710077211 */ /* 0x000fe400010f0eff */
[----:B------:R-:W-:-:S13]  /*07e0*/  ISETP.GT.AND.EX P0, PT, R19, R23, PT, P0 ;  /* 0x000000171300720c */ /* 0x000fda0003f04300 */
[----:B------:R-:W-:Y:S05]  /*07f0*/  @P0 BRA `(.L_x_12) ;  /* 0xfffffffc005c0947 */ /* 0x000fea000383ffff */
.L_x_11:
[----:B------:R-:W-:Y:S05]  /*0800*/  BSYNC.RECONVERGENT B2 ;  /* 0x0000000000027941 */ /* 0x000fea0003800200 */
.L_x_10:
[----:B------:R1:W5:Y:S02]  /*0810*/  LDG.E.64 R16, desc[UR8][R12.64+0x8] ;  /* 0x000008080c107981 */ /* 0x000364000c1e1b00 */
.L_x_9:
[----:B------:R-:W-:Y:S05]  /*0820*/  BSYNC.RECONVERGENT B1 ;  /* 0x0000000000017941 */ /* 0x000fea0003800200 */
.L_x_8:
[----:B0-----:R-:W-:-:S04]  /*0830*/  VIADD R11, R9, 0x20 ;  /* 0x00000020090b7836 */ /* 0x001fc80000000000 */
[--C-:B------:R-:W-:Y:S01]  /*0840*/  IMAD.MOV.U32 R9, RZ, RZ, R11.reuse ;  /* 0x000000ffff097224 */ /* 0x100fe200078e000b */
[----:B-----5:R-:W-:Y:S02]  /*0850*/  ISETP.GT.U32.AND P0, PT, R16, R11, PT ;  /* 0x0000000b1000720c */ /* 0x020fe40003f04070 */
[----:B------:R-:W-:-:S04]  /*0860*/  SHF.R.S32.HI R14, RZ, 0x1f, R11 ;  /* 0x0000001fff0e7819 */ /* 0x000fc8000001140b */
[----:B------:R-:W-:-:S13]  /*0870*/  ISETP.GT.AND.EX P0, PT, R17, R14, PT, P0 ;  /* 0x0000000e1100720c */ /* 0x000fda0003f04300 */
[----:B------:R-:W-:Y:S05]  /*0880*/  @P0 BRA `(.L_x_13) ;  /* 0xfffffff800e80947 */ /* 0x000fea000383ffff */
.L_x_7:
[----:B------:R-:W-:Y:S05]  /*0890*/  BSYNC.RECONVERGENT B0 ;  /* 0x0000000000007941 */ /* 0x000fea0003800200 */
.L_x_6:
[----:B------:R-:W0:Y:S01]  /*08a0*/  LDCU UR4, c[0x0][0x3c0] ;  /* 0x00007800ff0477ac */ /* 0x000e220008000800 */
[----:B------:R-:W-:Y:S01]  /*08b0*/  IMAD R8, R8, R8, RZ ;  /* 0x0000000808087224 */ /* 0x000fe200078e02ff */
[----:B------:R-:W-:Y:S01]  /*08c0*/  BSSY.RECONVERGENT B0, `(.L_x_14) ;  /* 0x0000063000007945 */ /* 0x000fe20003800200 */
[----:B------:R-:W-:Y:S03]  /*08d0*/  BAR.SYNC.DEFER_BLOCKING 0x0 ;  /* 0x0000000000007b1d */ /* 0x000fe60000010000 */
[----:B0-----:R-:W-:-:S13]  /*08e0*/  ISETP.GT.AND P0, PT, R8, UR4, PT ;  /* 0x0000000408007c0c */ /* 0x001fda000bf04270 */
[----:B------:R-:W-:Y:S05]  /*08f0*/  @!P0 BRA `(.L_x_15) ;  /* 0x0000000000308947 */ /* 0x000fea0003800000 */
[----:B------:R-:W-:Y:S01]  /*0900*/  ISETP.GE.AND P0, PT, R2, R3, PT ;  /* 0x000000030200720c */ /* 0x000fe20003f06270 */
[----:B------:R-:W-:-:S12]  /*0910*/  BSSY.RECONVERGENT B1, `(.L_x_16) ;  /* 0x0000009000017945 */ /* 0x000fd80003800200 */
[----:B------:R-:W-:Y:S05]  /*0920*/  @P0 BRA `(.L_x_17) ;  /* 0x00000000001c0947 */ /* 0x000fea0003800000 */
[----:B------:R-:W0:Y:S01]  /*0930*/  LDC.64 R10, c[0x0][0x3b0] ;  /* 0x0000ec00ff0a7b82 */ /* 0x000e220000000a00 */
[----:B-1----:R-:W-:-:S07]  /*0940*/  IMAD.MOV.U32 R12, RZ, RZ, R2 ;  /* 0x000000ffff0c7224 */ /* 0x002fce00078e0002 */
.L_x_18:
[----:B0-----:R-:W-:-:S04]  /*0950*/  IMAD.WIDE R8, R12, 0x4, R10 ;  /* 0x000000040c087825 */ /* 0x001fc800078e020a */
[----:B------:R-:W-:Y:S01]  /*0960*/  VIADD R12, R12, UR7 ;  /* 0x000000070c0c7c36 */ /* 0x000fe20008000000 */
[----:B------:R2:W-:Y:S04]  /*0970*/  STG.E desc[UR8][R8.64], RZ ;  /* 0x000000ff08007986 */ /* 0x0005e8000c101908 */
[----:B------:R-:W-:-:S13]  /*0980*/  ISETP.GE.AND P0, PT, R12, R3, PT ;  /* 0x000000030c00720c */ /* 0x000fda0003f06270 */
[----:B--2---:R-:W-:Y:S05]  /*0990*/  @!P0 BRA `(.L_x_18) ;  /* 0xfffffffc00ec8947 */ /* 0x004fea000383ffff */
.L_x_17:
[----:B------:R-:W-:Y:S05]  /*09a0*/  BSYNC.RECONVERGENT B1 ;  /* 0x0000000000017941 */ /* 0x000fea0003800200 */
.L_x_16:
[----:B------:R-:W-:Y:S05]  /*09b0*/  BRA `(.L_x_19) ;  /* 0x00000004004c7947 */ /* 0x000fea0003800000 */
.L_x_15:
[----:B------:R-:W2:Y:S01]  /*09c0*/  LDG.E R9, desc[UR8][R12.64] ;  /* 0x000000080c097981 */ /* 0x000ea2000c1e1900 */
[----:B------:R-:W0:Y:S03]  /*09d0*/  LDCU.64 UR4, c[0x0][0x398] ;  /* 0x00007300ff0477ac */ /* 0x000e260008000a00 */
[----:B------:R-:W3:Y:S01]  /*09e0*/  LDG.E.64 R10, desc[UR8][R12.64+0x8] ;  /* 0x000008080c0a7981 */ /* 0x000ee2000c1e1b00 */
[----:B--2---:R-:W-:-:S04]  /*09f0*/  LEA.HI R16, R0, R9, RZ, 0x1b ;  /* 0x0000000900107211 */ /* 0x004fc800078fd8ff */
[----:B------:R-:W-:Y:S02]  /*0a00*/  SHF.R.S32.HI R8, RZ, 0x1f, R16 ;  /* 0x0000001fff087819 */ /* 0x000fe40000011410 */
[----:B---3--:R-:W-:-:S04]  /*0a10*/  ISETP.GT.U32.AND P0, PT, R10, R16, PT ;  /* 0x000000100a00720c */ /* 0x008fc80003f04070 */
[----:B------:R-:W-:-:S13]  /*0a20*/  ISETP.GT.AND.EX P0, PT, R11, R8, PT, P0 ;  /* 0x000000080b00720c */ /* 0x000fda0003f04300 */
[----:B0-----:R-:W-:Y:S05]  /*0a30*/  @!P0 BRA `(.L_x_19) ;  /* 0x00000004002c8947 */ /* 0x001fea0003800000 */
[----:B------:R-:W0:Y:S01]  /*0a40*/  LDC R17, c[0x0][0x3c8] ;  /* 0x0000f200ff117b82 */ /* 0x000e220000000800 */
[----:B------:R-:W0:Y:S01]  /*0a50*/  LDCU UR10, c[0x0][0x3c4] ;  /* 0x00007880ff0a77ac */ /* 0x000e220008000800 */
[----:B------:R-:W-:Y:S02]  /*0a60*/  IMAD.MOV.U32 R9, RZ, RZ, R16 ;  /* 0x000000ffff097224 */ /* 0x000fe400078e0010 */
[----:B0-----:R-:W-:-:S07]  /*0a70*/  IMAD R17, R6, UR10, R17 ;  /* 0x0000000a06117c24 */ /* 0x001fce000f8e0211 */
.L_x_25:
[----:B0-----:R-:W0:Y:S02]  /*0a80*/  LDCU.64 UR10, c[0x0][0x388] ;  /* 0x00007100ff0a77ac */ /* 0x001e240008000a00 */
[----:B0-----:R-:W-:-:S04]  /*0a90*/  LEA R18, P0, R9, UR10, 0x2 ;  /* 0x0000000a09127c11 */ /* 0x001fc8000f8010ff */
[----:B---3--:R-:W-:Y:S02]  /*0aa0*/  LEA.HI.X R19, R9, UR11, R8, 0x2, P0 ;  /* 0x0000000b09137c11 */ /* 0x008fe400080f1408 */
[----:B------:R-:W0:Y:S03]  /*0ab0*/  LDC.64 R8, c[0x0][0x390] ;  /* 0x0000e400ff087b82 */ /* 0x000e260000000a00 */
[----:B------:R-:W0:Y:S02]  /*0ac0*/  LDG.E R22, desc[UR8][R18.64] ;  /* 0x0000000812167981 */ /* 0x000e24000c1e1900 */
[----:B0-----:R-:W-:-:S05]  /*0ad0*/  IMAD.WIDE R8, R22, 0x8, R8 ;  /* 0x0000000816087825 */ /* 0x001fca00078e0208 */
[----:B--2---:R-:W2:Y:S04]  /*0ae0*/  LDG.E R21, desc[UR8][R8.64] ;  /* 0x0000000808157981 */ /* 0x004ea8000c1e1900 */
[----:B------:R-:W3:Y:S01]  /*0af0*/  LDG.E.64 R14, desc[UR8][R8.64+0x8] ;  /* 0x00000808080e7981 */ /* 0x000ee2000c1e1b00 */
[----:B------:R-:W-:Y:S01]  /*0b00*/  BSSY.RECONVERGENT B1, `(.L_x_20) ;  /* 0x0000038000017945 */ /* 0x000fe20003800200 */
[----:B--2---:R-:W-:-:S05]  /*0b10*/  IMAD.IADD R20, R4, 0x1, R21 ;  /* 0x0000000104147824 */ /* 0x004fca00078e0215 */
[----:B------:R-:W-:Y:S02]  /*0b20*/  SHF.R.S32.HI R21, RZ, 0x1f, R20 ;  /* 0x0000001fff157819 */ /* 0x000fe40000011414 */
[----:B---3--:R-:W-:-:S04]  /*0b30*/  ISETP.GT.U32.AND P0, PT, R14, R20, PT ;  /* 0x000000140e00720c */ /* 0x008fc80003f04070 */
[----:B------:R-:W-:-:S13]  /*0b40*/  ISETP.GT.AND.EX P0, PT, R15, R21, PT, P0 ;  /* 0x000000150f00720c */ /* 0x000fda0003f04300 */
[----:B------:R-:W-:Y:S05]  /*0b50*/  @!P0 BRA `(.L_x_21) ;  /* 0x0000000000c88947 */ /* 0x000fea0003800000 */
[----:B------:R-:W0:Y:S01]  /*0b60*/  LDC R18, c[0x0][0x3c4] ;  /* 0x0000f100ff127b82 */ /* 0x000e220000000800 */
[----:B------:R-:W2:Y:S01]  /*0b70*/  LDCU UR10, c[0x0][0x3c4] ;  /* 0x00007880ff0a77ac */ /* 0x000ea20008000800 */
[----:B------:R-:W-:Y:S01]  /*0b80*/  IMAD.MOV.U32 R24, RZ, RZ, R21 ;  /* 0x000000ffff187224 */ /* 0x000fe200078e0015 */
[----:B------:R-:W-:Y:S01]  /*0b90*/  BSSY.RECONVERGENT B2, `(.L_x_22) ;  /* 0x000002d000027945 */ /* 0x000fe20003800200 */
[----:B------:R-:W-:Y:S01]  /*0ba0*/  VIMNMX R21, PT, PT, R17, R22, PT ;  /* 0x0000001611157248 */ /* 0x000fe20003fe0100 */
[----:B------:R-:W-:-:S03]  /*0bb0*/  IMAD.MOV.U32 R23, RZ, RZ, R20 ;  /* 0x000000ffff177224 */ /* 0x000fc600078e0014 */
[----:B------:R-:W3:Y:S01]  /*0bc0*/  LDC R19, c[0x0][0x3c0] ;  /* 0x0000f000ff137b82 */ /* 0x000ee20000000800 */
[----:B--2---:R-:W-:Y:S02]  /*0bd0*/  ISETP.NE.AND P1, PT, RZ, UR10, PT ;  /* 0x0000000aff007c0c */ /* 0x004fe4000bf25270 */
[----:B------:R-:W-:-:S11]  /*0be0*/  LOP3.LUT R22, RZ, UR10, RZ, 0x33, !PT ;  /* 0x0000000aff167c12 */ /* 0x000fd6000f8e33ff */
.L_x_24:
[----:B------:R-:W-:-:S04]  /*0bf0*/  LEA R10, P0, R23, UR4, 0x2 ;  /* 0x00000004170a7c11 */ /* 0x000fc8000f8010ff */
[----:B------:R-:W-:-:S05]  /*0c00*/  LEA.HI.X R11, R23, UR5, R24, 0x2, P0 ;  /* 0x00000005170b7c11 */ /* 0x000fca00080f1418 */
[----:B------:R-:W2:Y:S02]  /*0c10*/  LDG.E R14, desc[UR8][R10.64] ;  /* 0x000000080a0e7981 */ /* 0x000ea4000c1e1900 */
[----:B--2---:R-:W-:-:S13]  /*0c20*/  ISETP.GE.AND P0, PT, R14, R21, PT ;  /* 0x000000150e00720c */ /* 0x004fda0003f06270 */
[----:B------:R-:W-:Y:S05]  /*0c30*/  @P0 BRA `(.L_x_23) ;  /* 0x0000000000880947 */ /* 0x000fea0003800000 */
[----:B0-----:R-:W-:Y:S02]  /*0c40*/  IABS R15, R18 ;  /* 0x00000012000f7213 */ /* 0x001fe40000000000 */
[----:B------:R-:W-:Y:S02]  /*0c50*/  IABS R26, R14 ;  /* 0x0000000e001a7213 */ /* 0x000fe40000000000 */
[----:B------:R-:W0:Y:S01]  /*0c60*/  I2F.RP R24, R15 ;  /* 0x0000000f00187306 */ /* 0x000e220000209400 */
[----:B------:R-:W-:-:S04]  /*0c70*/  LOP3.LUT R14, R14, R18, RZ, 0x3c, !PT ;  /* 0x000000120e0e7212 */ /* 0x000fc800078e3cff */
[----:B------:R-:W-:-:S03]  /*0c80*/  ISETP.GE.AND P3, PT, R14, RZ, PT ;  /* 0x000000ff0e00720c */ /* 0x000fc60003f66270 */
[----:B0-----:R-:W0:Y:S02]  /*0c90*/  MUFU.RCP R24, R24 ;  /* 0x0000001800187308 */ /* 0x001e240000001000 */
[----:B0-----:R-:W-:-:S06]  /*0ca0*/  VIADD R25, R24, 0xffffffe ;  /* 0x0ffffffe18197836 */ /* 0x001fcc0000000000 */
[----:B------:R-:W0:Y:S02]  /*0cb0*/  F2I.FTZ.U32.TRUNC.NTZ R11, R25 ;  /* 0x00000019000b7305 */ /* 0x000e24000021f000 */
[----:B0-----:R-:W-:-:S04]  /*0cc0*/  IMAD.MOV R10, RZ, RZ, -R11 ;  /* 0x000000ffff0a7224 */ /* 0x001fc800078e0a0b */
[----:B------:R-:W-:Y:S02]  /*0cd0*/  IMAD R23, R10, R15, RZ ;  /* 0x0000000f0a177224 */ /* 0x000fe400078e02ff */
[----:B------:R-:W-:-:S04]  /*0ce0*/  IMAD.MOV.U32 R10, RZ, RZ, RZ ;  /* 0x000000ffff0a7224 */ /* 0x000fc800078e00ff */
[----:B------:R-:W-:-:S04]  /*0cf0*/  IMAD.HI.U32 R23, R11, R23, R10 ;  /* 0x000000170b177227 */ /* 0x000fc800078e000a */
[----:B------:R-:W-:-:S04]  /*0d00*/  IMAD.MOV.U32 R10, RZ, RZ, R26 ;  /* 0x000000ffff0a7224 */ /* 0x000fc800078e001a */
[----:B------:R-:W-:-:S04]  /*0d10*/  IMAD.HI.U32 R23, R23, R10, RZ ;  /* 0x0000000a17177227 */ /* 0x000fc800078e00ff */
[----:B------:R-:W-:-:S04]  /*0d20*/  IMAD.MOV R11, RZ, RZ, -R23 ;  /* 0x000000ffff0b7224 */ /* 0x000fc800078e0a17 */
[----:B------:R-:W-:-:S05]  /*0d30*/  IMAD R10, R15, R11, R10 ;  /* 0x0000000b0f0a7224 */ /* 0x000fca00078e020a */
[----:B------:R-:W-:-:S13]  /*0d40*/  ISETP.GT.U32.AND P2, PT, R15, R10, PT ;  /* 0x0000000a0f00720c */ /* 0x000fda0003f44070 */
[----:B------:R-:W-:Y:S02]  /*0d50*/  @!P2 IMAD.IADD R10, R10, 0x1, -R15 ;  /* 0x000000010a0aa824 */ /* 0x000fe400078e0a0f */
[----:B------:R-:W-:-:S03]  /*0d60*/  @!P2 VIADD R23, R23, 0x1 ;  /* 0x000000011717a836 */ /* 0x000fc60000000000 */
[----:B------:R-:W-:Y:S02]  /*0d70*/  ISETP.GE.U32.AND P0, PT, R10, R15, PT ;  /* 0x0000000f0a00720c */ /* 0x000fe40003f06070 */
[----:B------:R-:W0:Y:S11]  /*0d80*/  LDC.64 R10, c[0x0][0x3b0] ;  /* 0x0000ec00ff0a7b82 */ /* 0x000e360000000a00 */
[----:B------:R-:W-:-:S04]  /*0d90*/  @P0 VIADD R23, R23, 0x1 ;  /* 0x0000000117170836 */ /* 0x000fc80000000000 */
[----:B------:R-:W-:-:S05]  /*0da0*/  @!P3 IMAD.MOV R23, RZ, RZ, -R23 ;  /* 0x000000ffff17b224 */ /* 0x000fca00078e0a17 */
[----:B------:R-:W-:-:S05]  /*0db0*/  SEL R14, R22, R23, !P1 ;  /* 0x00000017160e7207 */ /* 0x000fca0004800000 */
[----:B---3--:R-:W-:-:S04]  /*0dc0*/  IMAD R15, R19, UR6, R14 ;  /* 0x00000006130f7c24 */ /* 0x008fc8000f8e020e */
[----:B0-----:R-:W-:-:S05]  /*0dd0*/  IMAD.WIDE.U32 R10, R15, 0x4, R10 ;  /* 0x000000040f0a7825 */ /* 0x001fca00078e000a */
[----:B------:R2:W-:Y:S04]  /*0de0*/  STG.E desc[UR8][R10.64], RZ ;  /* 0x000000ff0a007986 */ /* 0x0005e8000c101908 */
[----:B------:R-:W3:Y:S01]  /*0df0*/  LDG.E.64 R14, desc[UR8][R8.64+0x8] ;  /* 0x00000808080e7981 */ /* 0x000ee2000c1e1b00 */
[----:B------:R-:W-:-:S04]  /*0e00*/  VIADD R23, R20, 0x20 ;  /* 0x0000002014177836 */ /* 0x000fc80000000000 */
[--C-:B------:R-:W-:Y:S01]  /*0e10*/  IMAD.MOV.U32 R20, RZ, RZ, R23.reuse ;  /* 0x000000ffff147224 */ /* 0x100fe200078e0017 */
[----:B------:R-:W-:Y:S02]  /*0e20*/  SHF.R.S32.HI R24, RZ, 0x1f, R23 ;  /* 0x0000001fff187819 */ /* 0x000fe40000011417 */
[----:B---3--:R-:W-:-:S04]  /*0e30*/  ISETP.GT.U32.AND P0, PT, R14, R23, PT ;  /* 0x000000170e00720c */ /* 0x008fc80003f04070 */
[----:B------:R-:W-:-:S13]  /*0e40*/  ISETP.GT.AND.EX P0, PT, R15, R24, PT, P0 ;  /* 0x000000180f00720c */ /* 0x000fda0003f04300 */
[----:B--2---:R-:W-:Y:S05]  /*0e50*/  @P0 BRA `(.L_x_24) ;  /* 0xfffffffc00640947 */ /* 0x004fea000383ffff */
.L_x_23:
[----:B------:R-:W-:Y:S05]  /*0e60*/  BSYNC.RECONVERGENT B2 ;  /* 0x0000000000027941 */ /* 0x000fea0003800200 */
.L_x_22:
[----:B------:R2:W5:Y:S02]  /*0e70*/  LDG.E.64 R10, desc[UR8][R12.64+0x8] ;  /* 0x000008080c0a7981 */ /* 0x000564000c1e1b00 */
.L_x_21:
[----:B------:R-:W-:Y:S05]  /*0e80*/  BSYNC.RECONVERGENT B1 ;  /* 0x0000000000017941 */ /* 0x000fea0003800200 */
.L_x_20:
[----:B------:R-:W-:-:S04]  /*0e90*/  VIADD R9, R16, 0x20 ;  /* 0x0000002010097836 */ /* 0x000fc80000000000 */
[--C-:B------:R-:W-:Y:S01]  /*0ea0*/  IMAD.MOV.U32 R16, RZ, RZ, R9.reuse ;  /* 0x000000ffff107224 */ /* 0x100fe200078e0009 */
[----:B-----5:R-:W-:Y:S02]  /*0eb0*/  ISETP.GT.U32.AND P0, PT, R10, R9, PT ;  /* 0x000000090a00720c */ /* 0x020fe40003f04070 */
[----:B------:R-:W-:-:S04]  /*0ec0*/  SHF.R.S32.HI R8, RZ, 0x1f, R9 ;  /* 0x0000001fff087819 */ /* 0x000fc80000011409 */
[----:B------:R-:W-:-:S13]  /*0ed0*/  ISETP.GT.AND.EX P0, PT, R11, R8, PT, P0 ;  /* 0x000000080b00720c */ /* 0x000fda0003f04300 */
[----:B------:R-:W-:Y:S05]  /*0ee0*/  @P0 BRA `(.L_x_25) ;  /* 0xfffffff800e40947 */ /* 0x000fea000383ffff */
.L_x_19:
[----:B------:R-:W-:Y:S05]  /*0ef0*/  BSYNC.RECONVERGENT B0 ;  /* 0x0000000000007941 */ /* 0x000fea0003800200 */
.L_x_14:
[----:B------:R-:W4:Y:S01]  /*0f00*/  LDCU UR4, c[0x0][0x3bc] ;  /* 0x00007780ff0477ac */ /* 0x000f220008000800 */
[----:B------:R-:W-:Y:S01]  /*0f10*/  BAR.SYNC.DEFER_BLOCKING 0x0 ;  /* 0x0000000000007b1d */ /* 0x000fe20000010000 */
[----:B----4-:R-:W-:-:S13]  /*0f20*/  ISETP.GE.AND P0, PT, R6, UR4, PT ;  /* 0x0000000406007c0c */ /* 0x010fda000bf06270 */
[----:B------:R-:W-:Y:S05]  /*0f30*/  @!P0 BRA `(.L_x_26) ;  /* 0xfffffff000bc8947 */ /* 0x000fea000383ffff */
.L_x_3:
[----:B------:R-:W4:Y:S01]  /*0f40*/  S2UR UR5, SR_CgaCtaId ;  /* 0x00000000000579c3 */ /* 0x000f220000008800 */
[----:B------:R-:W-:Y:S01]  /*0f50*/  BSSY.RECONVERGENT B0, `(.L_x_27) ;  /* 0x000000a000007945 */ /* 0x000fe20003800200 */
[----:B------:R-:W-:Y:S01]  /*0f60*/  ISETP.NE.AND P1, PT, R0, RZ, PT ;  /* 0x000000ff0000720c */ /* 0x000fe20003f25270 */
[----:B------:R-:W-:Y:S02]  /*0f70*/  UMOV UR4, 0x400 ;  /* 0x0000040000047882 */ /* 0x000fe40000000000 */
[----:B----4-:R-:W-:-:S12]  /*0f80*/  ULEA UR4, UR5, UR4, 0x18 ;  /* 0x0000000405047291 */ /* 0x010fd8000f8ec0ff */
.L_x_28:
[----:B------:R-:W4:Y:S01]  /*0f90*/  LDS.64 R8, [UR4] ;  /* 0x00000004ff087984 */ /* 0x000f220008000a00 */
[----:B------:R-:W-:Y:S01]  /*0fa0*/  IMAD.U32 R3, RZ, RZ, UR4 ;  /* 0x00000004ff037e24 */ /* 0x000fe2000f8e00ff */
[----:B----4-:R-:W-:-:S05]  /*0fb0*/  IADD3 R10, P0, PT, R8, R5, RZ ;  /* 0x00000005080a7210 */ /* 0x010fca0007f1e0ff */
[----:B------:R-:W-:-:S07]  /*0fc0*/  IMAD.X R11, R9, 0x1, R7, P0 ;  /* 0x00000001090b7824 */ /* 0x000fce00000e0607 */
[----:B------:R-:W4:Y:S02]  /*0fd0*/  ATOMS.CAST.SPIN.64 P0, [R3], R8, R10 ;  /* 0x000000080300758d */ /* 0x000f24000180040a */
[----:B----4-:R-:W-:Y:S05]  /*0fe0*/  @!P0 BRA `(.L_x_28) ;  /* 0xfffffffc00e88947 */ /* 0x010fea000383ffff */
[----:B------:R-:W-:Y:S05]  /*0ff0*/  BSYNC.RECONVERGENT B0 ;  /* 0x0000000000007941 */ /* 0x000fea0003800200 */
.L_x_27:
[----:B------:R-:W-:Y:S06]  /*1000*/  BAR.SYNC.DEFER_BLOCKING 0x0 ;  /* 0x0000000000007b1d */ /* 0x000fec0000010000 */
[----:B------:R-:W-:Y:S05]  /*1010*/  @P1 EXIT ;  /* 0x000000000000194d */ /* 0x000fea0003800000 */
[----:B------:R-:W4:Y:S01]  /*1020*/  LDS.64 R2, [UR4] ;  /* 0x00000004ff027984 */ /* 0x000f220008000a00 */
[----:B------:R-:W4:Y:S03]  /*1030*/  LDC.64 R4, c[0x0][0x3a0] ;  /* 0x0000e800ff047b82 */ /* 0x000f260000000a00 */
[----:B----4-:R-:W-:Y:S01]  /*1040*/  REDG.E.ADD.64.STRONG.GPU desc[UR8][R4.64], R2 ;  /* 0x000000020400798e */ /* 0x010fe2000c12e508 */
[----:B------:R-:W-:Y:S05]  /*1050*/  EXIT ;  /* 0x000000000000794d */ /* 0x000fea0003800000 */
.L_x_29:
[----:B------:R-:W-:-:S00]  /*1060*/  BRA `(.L_x_29) ;  /* 0xfffffffc00fc7947 */ /* 0x000fc0000383ffff */
[----:B------:R-:W-:-:S00]  /*1070*/  NOP ;  /* 0x0000000000007918 */ /* 0x000fc00000000000 */
        /* <DEDUP_REMOVED lines=8> */
.L_x_30:


//--------------------- .nv.shared._Z13hashPartitionPxPiS_S0_PyS0_S0_iiiiiS0_ --------------------------
	.section	.nv.shared._Z13hashPartitionPxPiS_S0_PyS0_S0_iiiiiS0_,"aw",@nobits
	.sectionflags	@""
	.align	8
.nv.shared._Z13hashPartitionPxPiS_S0_PyS0_S0_iiiiiS0_:
	.zero		1036


//--------------------- .nv.shared.reserved.0     --------------------------
	.section	.nv.shared.reserved.0,"aw",@nobits
	.weak		__nv_reservedSMEM_offset_0_alias
	.size		__nv_reservedSMEM_offset_0_alias, 0, 64
	.other		__nv_reservedSMEM_offset_0_alias,@"STO_CUDA_RESERVED_SHARED STV_DEFAULT"
__nv_reservedSMEM_offset_0_alias:
	.zero		0
	.zero		64


//--------------------- .nv.global                --------------------------
	.section	.nv.global,"aw",@nobits
.nv.global:
	.type		_ZN34_INTERNAL_e591e657_4_k_cu_72c64fe04cuda3std6ranges3__45__cpo9iter_moveE,@object
	.size		_ZN34_INTERNAL_e591e657_4_k_cu_72c64fe04cuda3std6ranges3__45__cpo9iter_moveE,(_ZN34_INTERNAL_e591e657_4_k_cu_72c64fe04cuda3std3__436_GLOBAL__N__e591e657_4_k_cu_72c64fe06ignoreE - _ZN34_INTERNAL_e591e657_4_k_cu_72c64fe04cuda3std6ranges3__45__cpo9iter_moveE)
_ZN34_INTERNAL_e591e657_4_k_cu_72c64fe04cuda3std6ranges3__45__cpo9iter_moveE:
	.zero		1
	.type		_ZN34_INTERNAL_e591e657_4_k_cu_72c64fe04cuda3std3__436_GLOBAL__N__e591e657_4_k_cu_72c64fe06ignoreE,@object
	.size		_ZN34_INTERNAL_e591e657_4_k_cu_72c64fe04cuda3std3__436_GLOBAL__N__e591e657_4_k_cu_72c64fe06ignoreE,(_ZN34_INTERNAL_e591e657_4_k_cu_72c64fe04cuda3std3__45__cpo4cendE - _ZN34_INTERNAL_e591e657_4_k_cu_72c64fe04cuda3std3__436_GLOBAL__N__e591e657_4_k_cu_72c64fe06ignoreE)
_ZN34_INTERNAL_e591e657_4_k_cu_72c64fe04cuda3std3__436_GLOBAL__N__e591e657_4_k_cu_72c64fe06ignoreE:
	.zero		1
	.type		_ZN34_INTERNAL_e591e657_4_k_cu_72c64fe04cuda3std3__45__cpo4cendE,@object
	.size		_ZN34_INTERNAL_e591e657_4_k_cu_72c64fe04cuda3std3__45__cpo4cendE,(_ZN34_INTERNAL_e591e657_4_k_cu_72c64fe04cuda3std3__45__cpo3endE - _ZN34_INTERNAL_e591e657_4_k_cu_72c64fe04cuda3std3__45__cpo4cendE)
_ZN34_INTERNAL_e591e657_4_k_cu_72c64fe04cuda3std3__45__cpo4cendE:
	.zero		1
	.type		_ZN34_INTERNAL_e591e657_4_k_cu_72c64fe04cuda3std3__45__cpo3endE,@object
	.size		_ZN34_INTERNAL_e591e657_4_k_cu_72c64fe04cuda3std3__45__cpo3endE,(_ZN34_INTERNAL_e591e657_4_k_cu_72c64fe04cuda3std3__48in_placeE - _ZN34_INTERNAL_e591e657_4_k_cu_72c64fe04cuda3std3__45__cpo3endE)
_ZN34_INTERNAL_e591e657_4_k_cu_72c64fe04cuda3std3__45__cpo3endE:
	.zero		1
	.type		_ZN34_INTERNAL_e591e657_4_k_cu_72c64fe04cuda3std3__48in_placeE,@object
	.size		_ZN34_INTERNAL_e591e657_4_k_cu_72c64fe04cuda3std3__48in_placeE,(_ZN34_INTERNAL_e591e657_4_k_cu_72c64fe04cuda3std6ranges3__45__cpo7advanceE - _ZN34_INTERNAL_e591e657_4_k_cu_72c64fe04cuda3std3__48in_placeE)
_ZN34_INTERNAL_e591e657_4_k_cu_72c64fe04cuda3std3__48in_placeE:
	.zero		1
	.type		_ZN34_INTERNAL_e591e657_4_k_cu_72c64fe04cuda3std6ranges3__45__cpo7advanceE,@object
	.size		_ZN34_INTERNAL_e591e657_4_k_cu_72c64fe04cuda3std6ranges3__45__cpo7advanceE,(_ZN34_INTERNAL_e591e657_4_k_cu_72c64fe04cuda3std3__45__cpo5beginE - _ZN34_INTERNAL_e591e657_4_k_cu_72c64fe04cuda3std6ranges3__45__cpo7advanceE)
_ZN34_INTERNAL_e591e657_4_k_cu_72c64fe04cuda3std6ranges3__45__cpo7advanceE:
	.zero		1
	.type		_ZN34_INTERNAL_e591e657_4_k_cu_72c64fe04cuda3std3__45__cpo5beginE,@object
	.size		_ZN34_INTERNAL_e591e657_4_k_cu_72c64fe04cuda3std3__45__cpo5beginE,(_ZN34_INTERNAL_e591e657_4_k_cu_72c64fe04cuda3std3__419piecewise_constructE - _ZN34_INTERNAL_e591e657_4_k_cu_72c64fe04cuda3std3__45__cpo5beginE)
_ZN34_INTERNAL_e591e657_4_k_cu_72c64fe04cuda3std3__45__cpo5beginE:
	.zero		1
	.type		_ZN34_INTERNAL_e591e657_4_k_cu_72c64fe04cuda3std3__419piecewise_constructE,@object
	.size		_ZN34_INTERNAL_e591e657_4_k_cu_72c64fe04cuda3std3__419piecewise_constructE,(_ZN34_INTERNAL_e591e657_4_k_cu_72c64fe04cuda3std3__45__cpo6cbeginE - _ZN34_INTERNAL_e591e657_4_k_cu_72c64fe04cuda3std3__419piecewise_constructE)
_ZN34_INTERNAL_e591e657_4_k_cu_72c64fe04cuda3std3__419piecewise_constructE:
	.zero		1
	.type		_ZN34_INTERNAL_e591e657_4_k_cu_72c64fe04cuda3std3__45__cpo6cbeginE,@object
	.size		_ZN34_INTERNAL_e591e657_4_k_cu_72c64fe04cuda3std3__45__cpo6cbeginE,(_ZN34_INTERNAL_e591e657_4_k_cu_72c64fe04cuda3std6ranges3__45__cpo4swapE - _ZN34_INTERNAL_e591e657_4_k_cu_72c64fe04cuda3std3__45__cpo6cbeginE)
_ZN34_INTERNAL_e591e657_4_k_cu_72c64fe04cuda3std3__45__cpo6cbeginE:
	.zero		1
	.type		_ZN34_INTERNAL_e591e657_4_k_cu_72c64fe04cuda3std6ranges3__45__cpo4swapE,@object
	.size		_ZN34_INTERNAL_e591e657_4_k_cu_72c64fe04cuda3std6ranges3__45__cpo4swapE,(.L_7 - _ZN34_INTERNAL_e591e657_4_k_cu_72c64fe04cuda3std6ranges3__45__cpo4swapE)
_ZN34_INTERNAL_e591e657_4_k_cu_72c64fe04cuda3std6ranges3__45__cpo4swapE:
	.zero		1
.L_7:


//--------------------- .nv.constant0._Z13hashPartitionPxPiS_S0_PyS0_S0_iiiiiS0_ --------------------------
	.section	.nv.constant0._Z13hashPartitionPxPiS_S0_PyS0_S0_iiiiiS0_,"a",@progbits
	.sectionflags	@""
	.align	4
.nv.constant0._Z13hashPartitionPxPiS_S0_PyS0_S0_iiiiiS0_:
	.zero		984


//--------------------- SYMBOLS --------------------------

	.type		.nv.reservedSmem.offset0,@object
	.size		.nv.reservedSmem.offset0,0x4
	.type		.nv.reservedSmem.cap,@object
	.size		.nv.reservedSmem.cap,0x4
